//
// Generated by NVIDIA NVVM Compiler
//
// Compiler Build ID: CL-36424714
// Cuda compilation tools, release 13.0, V13.0.88
// Based on NVVM 20.0.0
//

.version 9.0
.target sm_100
.address_size 64

	// .globl	_Z9vectorAddPKfS0_Pfi
.global .align 4 .b8 __cudart_i2opi_f[24] = {65, 144, 67, 60, 153, 149, 98, 219, 192, 221, 52, 245, 209, 87, 39, 252, 41, 21, 68, 78, 110, 131, 249, 162};

.visible .entry _Z9vectorAddPKfS0_Pfi(
	.param .u64 .ptr .align 1 _Z9vectorAddPKfS0_Pfi_param_0,
	.param .u64 .ptr .align 1 _Z9vectorAddPKfS0_Pfi_param_1,
	.param .u64 .ptr .align 1 _Z9vectorAddPKfS0_Pfi_param_2,
	.param .u32 _Z9vectorAddPKfS0_Pfi_param_3
)
{
	.reg .pred 	%p<2>;
	.reg .b32 	%r<6>;
	.reg .b32 	%f<4>;
	.reg .b64 	%rd<11>;

	ld.param.u64 	%rd1, [_Z9vectorAddPKfS0_Pfi_param_0];
	ld.param.u64 	%rd2, [_Z9vectorAddPKfS0_Pfi_param_1];
	ld.param.u64 	%rd3, [_Z9vectorAddPKfS0_Pfi_param_2];
	ld.param.u32 	%r2, [_Z9vectorAddPKfS0_Pfi_param_3];
	mov.u32 	%r3, %ctaid.x;
	mov.u32 	%r4, %ntid.x;
	mov.u32 	%r5, %tid.x;
	mad.lo.s32 	%r1, %r3, %r4, %r5;
	setp.ge.s32 	%p1, %r1, %r2;
	@%p1 bra 	$L__BB0_2;
	cvta.to.global.u64 	%rd4, %rd1;
	cvta.to.global.u64 	%rd5, %rd2;
	cvta.to.global.u64 	%rd6, %rd3;
	mul.wide.s32 	%rd7, %r1, 4;
	add.s64 	%rd8, %rd4, %rd7;
	ld.global.f32 	%f1, [%rd8];
	add.s64 	%rd9, %rd5, %rd7;
	ld.global.f32 	%f2, [%rd9];
	add.f32 	%f3, %f1, %f2;
	add.s64 	%rd10, %rd6, %rd7;
	st.global.f32 	[%rd10], %f3;
$L__BB0_2:
	ret;

}
	// .globl	_Z10vectorMultPKfS0_Pfi
.visible .entry _Z10vectorMultPKfS0_Pfi(
	.param .u64 .ptr .align 1 _Z10vectorMultPKfS0_Pfi_param_0,
	.param .u64 .ptr .align 1 _Z10vectorMultPKfS0_Pfi_param_1,
	.param .u64 .ptr .align 1 _Z10vectorMultPKfS0_Pfi_param_2,
	.param .u32 _Z10vectorMultPKfS0_Pfi_param_3
)
{
	.reg .pred 	%p<2>;
	.reg .b32 	%r<6>;
	.reg .b32 	%f<4>;
	.reg .b64 	%rd<11>;

	ld.param.u64 	%rd1, [_Z10vectorMultPKfS0_Pfi_param_0];
	ld.param.u64 	%rd2, [_Z10vectorMultPKfS0_Pfi_param_1];
	ld.param.u64 	%rd3, [_Z10vectorMultPKfS0_Pfi_param_2];
	ld.param.u32 	%r2, [_Z10vectorMultPKfS0_Pfi_param_3];
	mov.u32 	%r3, %ctaid.x;
	mov.u32 	%r4, %ntid.x;
	mov.u32 	%r5, %tid.x;
	mad.lo.s32 	%r1, %r3, %r4, %r5;
	setp.ge.s32 	%p1, %r1, %r2;
	@%p1 bra 	$L__BB1_2;
	cvta.to.global.u64 	%rd4, %rd1;
	cvta.to.global.u64 	%rd5, %rd2;
	cvta.to.global.u64 	%rd6, %rd3;
	mul.wide.s32 	%rd7, %r1, 4;
	add.s64 	%rd8, %rd4, %rd7;
	ld.global.f32 	%f1, [%rd8];
	add.s64 	%rd9, %rd5, %rd7;
	ld.global.f32 	%f2, [%rd9];
	mul.f32 	%f3, %f1, %f2;
	add.s64 	%rd10, %rd6, %rd7;
	st.global.f32 	[%rd10], %f3;
$L__BB1_2:
	ret;

}
	// .globl	_Z9vectorExpPKfPfi
.visible .entry _Z9vectorExpPKfPfi(
	.param .u64 .ptr .align 1 _Z9vectorExpPKfPfi_param_0,
	.param .u64 .ptr .align 1 _Z9vectorExpPKfPfi_param_1,
	.param .u32 _Z9vectorExpPKfPfi_param_2
)
{
	.reg .pred 	%p<2>;
	.reg .b32 	%r<8>;
	.reg .b32 	%f<14>;
	.reg .b64 	%rd<8>;

	ld.param.u64 	%rd1, [_Z9vectorExpPKfPfi_param_0];
	ld.param.u64 	%rd2, [_Z9vectorExpPKfPfi_param_1];
	ld.param.u32 	%r2, [_Z9vectorExpPKfPfi_param_2];
	mov.u32 	%r3, %ctaid.x;
	mov.u32 	%r4, %ntid.x;
	mov.u32 	%r5, %tid.x;
	mad.lo.s32 	%r1, %r3, %r4, %r5;
	setp.ge.s32 	%p1, %r1, %r2;
	@%p1 bra 	$L__BB2_2;
	cvta.to.global.u64 	%rd3, %rd1;
	cvta.to.global.u64 	%rd4, %rd2;
	mul.wide.s32 	%rd5, %r1, 4;
	add.s64 	%rd6, %rd3, %rd5;
	ld.global.f32 	%f1, [%rd6];
	fma.rn.f32 	%f2, %f1, 0f3BBB989D, 0f3F000000;
	cvt.sat.f32.f32 	%f3, %f2;
	mov.f32 	%f4, 0f4B400001;
	mov.f32 	%f5, 0f437C0000;
	fma.rm.f32 	%f6, %f3, %f5, %f4;
	add.f32 	%f7, %f6, 0fCB40007F;
	neg.f32 	%f8, %f7;
	fma.rn.f32 	%f9, %f1, 0f3FB8AA3B, %f8;
	fma.rn.f32 	%f10, %f1, 0f32A57060, %f9;
	mov.b32 	%r6, %f6;
	shl.b32 	%r7, %r6, 23;
	mov.b32 	%f11, %r7;
	ex2.approx.ftz.f32 	%f12, %f10;
	mul.f32 	%f13, %f12, %f11;
	add.s64 	%rd7, %rd4, %rd5;
	st.global.f32 	[%rd7], %f13;
$L__BB2_2:
	ret;

}
	// .globl	_Z9vectorLogPKfPfi
.visible .entry _Z9vectorLogPKfPfi(
	.param .u64 .ptr .align 1 _Z9vectorLogPKfPfi_param_0,
	.param .u64 .ptr .align 1 _Z9vectorLogPKfPfi_param_1,
	.param .u32 _Z9vectorLogPKfPfi_param_2
)
{
	.reg .pred 	%p<5>;
	.reg .b32 	%r<10>;
	.reg .b32 	%f<23>;
	.reg .b64 	%rd<8>;

	ld.param.u64 	%rd1, [_Z9vectorLogPKfPfi_param_0];
	ld.param.u64 	%rd2, [_Z9vectorLogPKfPfi_param_1];
	ld.param.u32 	%r2, [_Z9vectorLogPKfPfi_param_2];
	mov.u32 	%r3, %ctaid.x;
	mov.u32 	%r4, %ntid.x;
	mov.u32 	%r5, %tid.x;
	mad.lo.s32 	%r1, %r3, %r4, %r5;
	setp.ge.s32 	%p1, %r1, %r2;
	@%p1 bra 	$L__BB3_2;
	cvta.to.global.u64 	%rd3, %rd1;
	cvta.to.global.u64 	%rd4, %rd2;
	mul.wide.s32 	%rd5, %r1, 4;
	add.s64 	%rd6, %rd3, %rd5;
	ld.global.f32 	%f1, [%rd6];
	setp.lt.f32 	%p2, %f1, 0f00800000;
	mul.f32 	%f2, %f1, 0f4B000000;
	selp.f32 	%f3, %f2, %f1, %p2;
	selp.f32 	%f4, 0fC1B80000, 0f00000000, %p2;
	mov.b32 	%r6, %f3;
	add.s32 	%r7, %r6, -1059760811;
	and.b32  	%r8, %r7, -8388608;
	sub.s32 	%r9, %r6, %r8;
	mov.b32 	%f5, %r9;
	cvt.rn.f32.s32 	%f6, %r8;
	fma.rn.f32 	%f7, %f6, 0f34000000, %f4;
	add.f32 	%f8, %f5, 0fBF800000;
	fma.rn.f32 	%f9, %f8, 0fBE055027, 0f3E1039F6;
	fma.rn.f32 	%f10, %f9, %f8, 0fBDF8CDCC;
	fma.rn.f32 	%f11, %f10, %f8, 0f3E0F2955;
	fma.rn.f32 	%f12, %f11, %f8, 0fBE2AD8B9;
	fma.rn.f32 	%f13, %f12, %f8, 0f3E4CED0B;
	fma.rn.f32 	%f14, %f13, %f8, 0fBE7FFF22;
	fma.rn.f32 	%f15, %f14, %f8, 0f3EAAAA78;
	fma.rn.f32 	%f16, %f15, %f8, 0fBF000000;
	mul.f32 	%f17, %f8, %f16;
	fma.rn.f32 	%f18, %f17, %f8, %f8;
	fma.rn.f32 	%f19, %f7, 0f3F317218, %f18;
	setp.gt.u32 	%p3, %r6, 2139095039;
	fma.rn.f32 	%f20, %f3, 0f7F800000, 0f7F800000;
	selp.f32 	%f21, %f20, %f19, %p3;
	setp.eq.f32 	%p4, %f3, 0f00000000;
	selp.f32 	%f22, 0fFF800000, %f21, %p4;
	add.s64 	%rd7, %rd4, %rd5;
	st.global.f32 	[%rd7], %f22;
$L__BB3_2:
	ret;

}
	// .globl	_Z9vectorSinPKfPfi
.visible .entry _Z9vectorSinPKfPfi(
	.param .u64 .ptr .align 1 _Z9vectorSinPKfPfi_param_0,
	.param .u64 .ptr .align 1 _Z9vectorSinPKfPfi_param_1,
	.param .u32 _Z9vectorSinPKfPfi_param_2
)
{
	.local .align 4 .b8 	__local_depot4[28];
	.reg .b64 	%SP;
	.reg .b64 	%SPL;
	.reg .pred 	%p<10>;
	.reg .b32 	%r<45>;
	.reg .b32 	%f<28>;
	.reg .b64 	%rd<29>;
	.reg .b64 	%fd<3>;

	mov.u64 	%SPL, __local_depot4;
	ld.param.u64 	%rd9, [_Z9vectorSinPKfPfi_param_0];
	ld.param.u64 	%rd10, [_Z9vectorSinPKfPfi_param_1];
	ld.param.u32 	%r16, [_Z9vectorSinPKfPfi_param_2];
	add.u64 	%rd1, %SPL, 0;
	mov.u32 	%r17, %ctaid.x;
	mov.u32 	%r18, %ntid.x;
	mov.u32 	%r19, %tid.x;
	mad.lo.s32 	%r1, %r17, %r18, %r19;
	setp.ge.s32 	%p1, %r1, %r16;
	@%p1 bra 	$L__BB4_10;
	cvta.to.global.u64 	%rd12, %rd9;
	mul.wide.s32 	%rd13, %r1, 4;
	add.s64 	%rd14, %rd12, %rd13;
	ld.global.f32 	%f1, [%rd14];
	mul.f32 	%f7, %f1, 0f3F22F983;
	cvt.rni.s32.f32 	%r44, %f7;
	cvt.rn.f32.s32 	%f8, %r44;
	fma.rn.f32 	%f9, %f8, 0fBFC90FDA, %f1;
	fma.rn.f32 	%f10, %f8, 0fB3A22168, %f9;
	fma.rn.f32 	%f27, %f8, 0fA7C234C5, %f10;
	abs.f32 	%f3, %f1;
	setp.ltu.f32 	%p2, %f3, 0f47CE4780;
	@%p2 bra 	$L__BB4_9;
	setp.neu.f32 	%p3, %f3, 0f7F800000;
	@%p3 bra 	$L__BB4_4;
	mov.f32 	%f13, 0f00000000;
	mul.rn.f32 	%f27, %f1, %f13;
	mov.b32 	%r44, 0;
	bra.uni 	$L__BB4_9;
$L__BB4_4:
	mov.b32 	%r3, %f1;
	shl.b32 	%r21, %r3, 8;
	or.b32  	%r4, %r21, -2147483648;
	mov.b64 	%rd28, 0;
	mov.b32 	%r41, 0;
	mov.u64 	%rd26, __cudart_i2opi_f;
	mov.u64 	%rd27, %rd1;
$L__BB4_5:
	.pragma "nounroll";
	ld.global.nc.u32 	%r22, [%rd26];
	mad.wide.u32 	%rd17, %r22, %r4, %rd28;
	shr.u64 	%rd28, %rd17, 32;
	st.local.u32 	[%rd27], %rd17;
	add.s32 	%r41, %r41, 1;
	add.s64 	%rd27, %rd27, 4;
	add.s64 	%rd26, %rd26, 4;
	setp.ne.s32 	%p4, %r41, 6;
	@%p4 bra 	$L__BB4_5;
	shr.u32 	%r23, %r3, 23;
	st.local.u32 	[%rd1+24], %rd28;
	and.b32  	%r7, %r23, 31;
	and.b32  	%r24, %r23, 224;
	add.s32 	%r25, %r24, -128;
	shr.u32 	%r26, %r25, 5;
	mul.wide.u32 	%rd18, %r26, 4;
	sub.s64 	%rd8, %rd1, %rd18;
	ld.local.u32 	%r42, [%rd8+24];
	ld.local.u32 	%r43, [%rd8+20];
	setp.eq.s32 	%p5, %r7, 0;
	@%p5 bra 	$L__BB4_8;
	shf.l.wrap.b32 	%r42, %r43, %r42, %r7;
	ld.local.u32 	%r27, [%rd8+16];
	shf.l.wrap.b32 	%r43, %r27, %r43, %r7;
$L__BB4_8:
	shr.u32 	%r28, %r42, 30;
	shf.l.wrap.b32 	%r29, %r43, %r42, 2;
	shl.b32 	%r30, %r43, 2;
	shr.u32 	%r31, %r29, 31;
	add.s32 	%r32, %r31, %r28;
	neg.s32 	%r33, %r32;
	setp.lt.s32 	%p6, %r3, 0;
	selp.b32 	%r44, %r33, %r32, %p6;
	xor.b32  	%r34, %r29, %r3;
	shr.s32 	%r35, %r29, 31;
	xor.b32  	%r36, %r35, %r29;
	xor.b32  	%r37, %r35, %r30;
	cvt.u64.u32 	%rd19, %r36;
	shl.b64 	%rd20, %rd19, 32;
	cvt.u64.u32 	%rd21, %r37;
	or.b64  	%rd22, %rd20, %rd21;
	cvt.rn.f64.s64 	%fd1, %rd22;
	mul.f64 	%fd2, %fd1, 0d3BF921FB54442D19;
	cvt.rn.f32.f64 	%f11, %fd2;
	neg.f32 	%f12, %f11;
	setp.lt.s32 	%p7, %r34, 0;
	selp.f32 	%f27, %f12, %f11, %p7;
$L__BB4_9:
	mul.rn.f32 	%f14, %f27, %f27;
	and.b32  	%r39, %r44, 1;
	setp.eq.b32 	%p8, %r39, 1;
	selp.f32 	%f15, 0f3F800000, %f27, %p8;
	fma.rn.f32 	%f16, %f14, %f15, 0f00000000;
	fma.rn.f32 	%f17, %f14, 0f37CBAC00, 0fBAB607ED;
	selp.f32 	%f18, %f17, 0fB94D4153, %p8;
	selp.f32 	%f19, 0f3D2AAABB, 0f3C0885E4, %p8;
	fma.rn.f32 	%f20, %f18, %f14, %f19;
	selp.f32 	%f21, 0fBEFFFFFF, 0fBE2AAAA8, %p8;
	fma.rn.f32 	%f22, %f20, %f14, %f21;
	fma.rn.f32 	%f23, %f22, %f16, %f15;
	and.b32  	%r40, %r44, 2;
	setp.eq.s32 	%p9, %r40, 0;
	mov.f32 	%f24, 0f00000000;
	sub.f32 	%f25, %f24, %f23;
	selp.f32 	%f26, %f23, %f25, %p9;
	cvta.to.global.u64 	%rd23, %rd10;
	add.s64 	%rd25, %rd23, %rd13;
	st.global.f32 	[%rd25], %f26;
$L__BB4_10:
	ret;

}


// ===== COMPILED SASS (sm_100) =====

	.target	sm_100

	.elftype	@"ET_EXEC"


//--------------------- .note.nv.tkinfo           --------------------------
	.section	.note.nv.tkinfo,"",@"SHT_NOTE"
	.sectionflags	@"SHF_NOTE_NV_TKINFO"
	.tkinfo
        /*0018*/ 	.word	0x00000002
        /*0030*/ 	.string	""
        /*0030*/ 	.string	"ptxas"
        /*0030*/ 	.string	"Cuda compilation tools, release 13.0, V13.0.88"
        /*0030*/ 	.string	"Build cuda_13.0.r13.0/compiler.36424714_0"
        /*0030*/ 	.string	"-arch sm_100 -m 64 "



//--------------------- .note.nv.cuinfo           --------------------------
	.section	.note.nv.cuinfo,"",@"SHT_NOTE"
	.sectionflags	@"SHF_NOTE_NV_CUINFO"
        /*0018*/ 	.short	0x0002
        /*001a*/ 	.short	0x0064
        /*001c*/ 	.short	0x0082
	.zero		2


//--------------------- .nv.info                  --------------------------
	.section	.nv.info,"",@"SHT_CUDA_INFO"
	.align	4


	//----- nvinfo : EIATTR_REGCOUNT
	.align		4
        /*0000*/ 	.byte	0x04, 0x2f
        /*0002*/ 	.short	(.L_2 - .L_1)
	.align		4
.L_1:
        /*0004*/ 	.word	index@(_Z9vectorAddPKfS0_Pfi)
        /*0008*/ 	.word	0x0000000c


	//----- nvinfo : EIATTR_FRAME_SIZE
	.align		4
.L_2:
        /*000c*/ 	.byte	0x04, 0x11
        /*000e*/ 	.short	(.L_4 - .L_3)
	.align		4
.L_3:
        /*0010*/ 	.word	index@(_Z9vectorAddPKfS0_Pfi)
        /*0014*/ 	.word	0x00000000


	//----- nvinfo : EIATTR_REGCOUNT
	.align		4
.L_4:
        /*0018*/ 	.byte	0x04, 0x2f
        /*001a*/ 	.short	(.L_6 - .L_5)
	.align		4
.L_5:
        /*001c*/ 	.word	index@(_Z10vectorMultPKfS0_Pfi)
        /*0020*/ 	.word	0x0000000c


	//----- nvinfo : EIATTR_FRAME_SIZE
	.align		4
.L_6:
        /*0024*/ 	.byte	0x04, 0x11
        /*0026*/ 	.short	(.L_8 - .L_7)
	.align		4
.L_7:
        /*0028*/ 	.word	index@(_Z10vectorMultPKfS0_Pfi)
        /*002c*/ 	.word	0x00000000


	//----- nvinfo : EIATTR_REGCOUNT
	.align		4
.L_8:
        /*0030*/ 	.byte	0x04, 0x2f
        /*0032*/ 	.short	(.L_10 - .L_9)
	.align		4
.L_9:
        /*0034*/ 	.word	index@(_Z9vectorExpPKfPfi)
        /*0038*/ 	.word	0x0000000c


	//----- nvinfo : EIATTR_FRAME_SIZE
	.align		4
.L_10:
        /*003c*/ 	.byte	0x04, 0x11
        /*003e*/ 	.short	(.L_12 - .L_11)
	.align		4
.L_11:
        /*0040*/ 	.word	index@(_Z9vectorExpPKfPfi)
        /*0044*/ 	.word	0x00000000


	//----- nvinfo : EIATTR_REGCOUNT
	.align		4
.L_12:
        /*0048*/ 	.byte	0x04, 0x2f
        /*004a*/ 	.short	(.L_14 - .L_13)
	.align		4
.L_13:
        /*004c*/ 	.word	index@(_Z9vectorLogPKfPfi)
        /*0050*/ 	.word	0x0000000c


	//----- nvinfo : EIATTR_FRAME_SIZE
	.align		4
.L_14:
        /*0054*/ 	.byte	0x04, 0x11
        /*0056*/ 	.short	(.L_16 - .L_15)
	.align		4
.L_15:
        /*0058*/ 	.word	index@(_Z9vectorLogPKfPfi)
        /*005c*/ 	.word	0x00000000


	//----- nvinfo : EIATTR_REGCOUNT
	.align		4
.L_16:
        /*0060*/ 	.byte	0x04, 0x2f
        /*0062*/ 	.short	(.L_18 - .L_17)
	.align		4
.L_17:
        /*0064*/ 	.word	index@(_Z9vectorSinPKfPfi)
        /*0068*/ 	.word	0x00000012


	//----- nvinfo : EIATTR_FRAME_SIZE
	.align		4
.L_18:
        /*006c*/ 	.byte	0x04, 0x11
        /*006e*/ 	.short	(.L_20 - .L_19)
	.align		4
.L_19:
        /*0070*/ 	.word	index@(_Z9vectorSinPKfPfi)
        /*0074*/ 	.word	0x00000000


	//----- nvinfo : EIATTR_MIN_STACK_SIZE
	.align		4
.L_20:
        /*0078*/ 	.byte	0x04, 0x12
        /*007a*/ 	.short	(.L_22 - .L_21)
	.align		4
.L_21:
        /*007c*/ 	.word	index@(_Z9vectorSinPKfPfi)
        /*0080*/ 	.word	0x00000000


	//----- nvinfo : EIATTR_MIN_STACK_SIZE
	.align		4
.L_22:
        /*0084*/ 	.byte	0x04, 0x12
        /*0086*/ 	.short	(.L_24 - .L_23)
	.align		4
.L_23:
        /*0088*/ 	.word	index@(_Z9vectorLogPKfPfi)
        /*008c*/ 	.word	0x00000000


	//----- nvinfo : EIATTR_MIN_STACK_SIZE
	.align		4
.L_24:
        /*0090*/ 	.byte	0x04, 0x12
        /*0092*/ 	.short	(.L_26 - .L_25)
	.align		4
.L_25:
        /*0094*/ 	.word	index@(_Z9vectorExpPKfPfi)
        /*0098*/ 	.word	0x00000000


	//----- nvinfo : EIATTR_MIN_STACK_SIZE
	.align		4
.L_26:
        /*009c*/ 	.byte	0x04, 0x12
        /*009e*/ 	.short	(.L_28 - .L_27)
	.align		4
.L_27:
        /*00a0*/ 	.word	index@(_Z10vectorMultPKfS0_Pfi)
        /*00a4*/ 	.word	0x00000000


	//----- nvinfo : EIATTR_MIN_STACK_SIZE
	.align		4
.L_28:
        /*00a8*/ 	.byte	0x04, 0x12
        /*00aa*/ 	.short	(.L_30 - .L_29)
	.align		4
.L_29:
        /*00ac*/ 	.word	index@(_Z9vectorAddPKfS0_Pfi)
        /*00b0*/ 	.word	0x00000000
.L_30:


//--------------------- .nv.compat                --------------------------
	.section	.nv.compat,"",@"SHT_CUDA_COMPAT_INFO"
	.align	4
        /*0000*/ 	.byte	0x02, 0x09, 0x00, 0x00, 0x02, 0x02, 0x01, 0x00, 0x02, 0x05, 0x05, 0x00, 0x03, 0x07, 0x01, 0x01
        /*0010*/ 	.byte	0x02, 0x03, 0x00, 0x00, 0x02, 0x06, 0x01, 0x00, 0x04, 0x0b, 0x08, 0x00, 0x01, 0x00, 0x00, 0x00
        /*0020*/ 	.byte	0x00, 0x00, 0x00, 0x00


//--------------------- .nv.info._Z9vectorSinPKfPfi --------------------------
	.section	.nv.info._Z9vectorSinPKfPfi,"",@"SHT_CUDA_INFO"
	.sectionflags	@""
	.align	4


	//----- nvinfo : EIATTR_CUDA_API_VERSION
	.align		4
        /*0000*/ 	.byte	0x04, 0x37
        /*0002*/ 	.short	(.L_32 - .L_31)
.L_31:
        /*0004*/ 	.word	0x00000082


	//----- nvinfo : EIATTR_KPARAM_INFO
	.align		4
.L_32:
        /*0008*/ 	.byte	0x04, 0x17
        /*000a*/ 	.short	(.L_34 - .L_33)
.L_33:
        /*000c*/ 	.word	0x00000000
        /*0010*/ 	.short	0x0002
        /*0012*/ 	.short	0x0010
        /*0014*/ 	.byte	0x00, 0xf0, 0x11, 0x00


	//----- nvinfo : EIATTR_KPARAM_INFO
	.align		4
.L_34:
        /*0018*/ 	.byte	0x04, 0x17
        /*001a*/ 	.short	(.L_36 - .L_35)
.L_35:
        /*001c*/ 	.word	0x00000000
        /*0020*/ 	.short	0x0001
        /*0022*/ 	.short	0x0008
        /*0024*/ 	.byte	0x00, 0xf5, 0x21, 0x00


	//----- nvinfo : EIATTR_KPARAM_INFO
	.align		4
.L_36:
        /*0028*/ 	.byte	0x04, 0x17
        /*002a*/ 	.short	(.L_38 - .L_37)
.L_37:
        /*002c*/ 	.word	0x00000000
        /*0030*/ 	.short	0x0000
        /*0032*/ 	.short	0x0000
        /*0034*/ 	.byte	0x00, 0xf5, 0x21, 0x00


	//----- nvinfo : EIATTR_SPARSE_MMA_MASK
	.align		4
.L_38:
        /*0038*/ 	.byte	0x03, 0x50
        /*003a*/ 	.short	0x0000


	//----- nvinfo : EIATTR_MAXREG_COUNT
	.align		4
        /*003c*/ 	.byte	0x03, 0x1b
        /*003e*/ 	.short	0x00ff


	//----- nvinfo : EIATTR_MERCURY_ISA_VERSION
	.align		4
        /*0040*/ 	.byte	0x03, 0x5f
        /*0042*/ 	.short	0x0101


	//----- nvinfo : EIATTR_VRC_CTA_INIT_COUNT
	.align		4
        /*0044*/ 	.byte	0x02, 0x4a
	.zero		1
	.zero		1


	//----- nvinfo : EIATTR_EXIT_INSTR_OFFSETS
	.align		4
        /*0048*/ 	.byte	0x04, 0x1c
        /*004a*/ 	.short	(.L_40 - .L_39)


	//   ....[0]....
.L_39:
        /*004c*/ 	.word	0x00000070


	//   ....[1]....
        /*0050*/ 	.word	0x000008a0


	//----- nvinfo : EIATTR_CRS_STACK_SIZE
	.align		4
.L_40:
        /*0054*/ 	.byte	0x04, 0x1e
        /*0056*/ 	.short	(.L_42 - .L_41)
.L_41:
        /*0058*/ 	.word	0x00000000


	//----- nvinfo : EIATTR_CBANK_PARAM_SIZE
	.align		4
.L_42:
        /*005c*/ 	.byte	0x03, 0x19
        /*005e*/ 	.short	0x0014


	//----- nvinfo : EIATTR_PARAM_CBANK
	.align		4
        /*0060*/ 	.byte	0x04, 0x0a
        /*0062*/ 	.short	(.L_44 - .L_43)
	.align		4
.L_43:
        /*0064*/ 	.word	index@(.nv.constant0._Z9vectorSinPKfPfi)
        /*0068*/ 	.short	0x0380
        /*006a*/ 	.short	0x0014


	//----- nvinfo : EIATTR_SW_WAR
	.align		4
.L_44:
        /*006c*/ 	.byte	0x04, 0x36
        /*006e*/ 	.short	(.L_46 - .L_45)
.L_45:
        /*0070*/ 	.word	0x00000008
.L_46:


//--------------------- .nv.info._Z9vectorLogPKfPfi --------------------------
	.section	.nv.info._Z9vectorLogPKfPfi,"",@"SHT_CUDA_INFO"
	.sectionflags	@""
	.align	4


	//----- nvinfo : EIATTR_CUDA_API_VERSION
	.align		4
        /*0000*/ 	.byte	0x04, 0x37
        /*0002*/ 	.short	(.L_48 - .L_47)
.L_47:
        /*0004*/ 	.word	0x00000082


	//----- nvinfo : EIATTR_KPARAM_INFO
	.align		4
.L_48:
        /*0008*/ 	.byte	0x04, 0x17
        /*000a*/ 	.short	(.L_50 - .L_49)
.L_49:
        /*000c*/ 	.word	0x00000000
        /*0010*/ 	.short	0x0002
        /*0012*/ 	.short	0x0010
        /*0014*/ 	.byte	0x00, 0xf0, 0x11, 0x00


	//----- nvinfo : EIATTR_KPARAM_INFO
	.align		4
.L_50:
        /*0018*/ 	.byte	0x04, 0x17
        /*001a*/ 	.short	(.L_52 - .L_51)
.L_51:
        /*001c*/ 	.word	0x00000000
        /*0020*/ 	.short	0x0001
        /*0022*/ 	.short	0x0008
        /*0024*/ 	.byte	0x00, 0xf5, 0x21, 0x00


	//----- nvinfo : EIATTR_KPARAM_INFO
	.align		4
.L_52:
        /*0028*/ 	.byte	0x04, 0x17
        /*002a*/ 	.short	(.L_54 - .L_53)
.L_53:
        /*002c*/ 	.word	0x00000000
        /*0030*/ 	.short	0x0000
        /*0032*/ 	.short	0x0000
        /*0034*/ 	.byte	0x00, 0xf5, 0x21, 0x00


	//----- nvinfo : EIATTR_SPARSE_MMA_MASK
	.align		4
.L_54:
        /*0038*/ 	.byte	0x03, 0x50
        /*003a*/ 	.short	0x0000


	//----- nvinfo : EIATTR_MAXREG_COUNT
	.align		4
        /*003c*/ 	.byte	0x03, 0x1b
        /*003e*/ 	.short	0x00ff


	//----- nvinfo : EIATTR_MERCURY_ISA_VERSION
	.align		4
        /*0040*/ 	.byte	0x03, 0x5f
        /*0042*/ 	.short	0x0101


	//----- nvinfo : EIATTR_VRC_CTA_INIT_COUNT
	.align		4
        /*0044*/ 	.byte	0x02, 0x4a
	.zero		1
	.zero		1


	//----- nvinfo : EIATTR_EXIT_INSTR_OFFSETS
	.align		4
        /*0048*/ 	.byte	0x04, 0x1c
        /*004a*/ 	.short	(.L_56 - .L_55)


	//   ....[0]....
.L_55:
        /*004c*/ 	.word	0x00000070


	//   ....[1]....
        /*0050*/ 	.word	0x00000290


	//----- nvinfo : EIATTR_CBANK_PARAM_SIZE
	.align		4
.L_56:
        /*0054*/ 	.byte	0x03, 0x19
        /*0056*/ 	.short	0x0014


	//----- nvinfo : EIATTR_PARAM_CBANK
	.align		4
        /*0058*/ 	.byte	0x04, 0x0a
        /*005a*/ 	.short	(.L_58 - .L_57)
	.align		4
.L_57:
        /*005c*/ 	.word	index@(.nv.constant0._Z9vectorLogPKfPfi)
        /*0060*/ 	.short	0x0380
        /*0062*/ 	.short	0x0014


	//----- nvinfo : EIATTR_SW_WAR
	.align		4
.L_58:
        /*0064*/ 	.byte	0x04, 0x36
        /*0066*/ 	.short	(.L_60 - .L_59)
.L_59:
        /*0068*/ 	.word	0x00000008
.L_60:


//--------------------- .nv.info._Z9vectorExpPKfPfi --------------------------
	.section	.nv.info._Z9vectorExpPKfPfi,"",@"SHT_CUDA_INFO"
	.sectionflags	@""
	.align	4


	//----- nvinfo : EIATTR_CUDA_API_VERSION
	.align		4
        /*0000*/ 	.byte	0x04, 0x37
        /*0002*/ 	.short	(.L_62 - .L_61)
.L_61:
        /*0004*/ 	.word	0x00000082


	//----- nvinfo : EIATTR_KPARAM_INFO
	.align		4
.L_62:
        /*0008*/ 	.byte	0x04, 0x17
        /*000a*/ 	.short	(.L_64 - .L_63)
.L_63:
        /*000c*/ 	.word	0x00000000
        /*0010*/ 	.short	0x0002
        /*0012*/ 	.short	0x0010
        /*0014*/ 	.byte	0x00, 0xf0, 0x11, 0x00


	//----- nvinfo : EIATTR_KPARAM_INFO
	.align		4
.L_64:
        /*0018*/ 	.byte	0x04, 0x17
        /*001a*/ 	.short	(.L_66 - .L_65)
.L_65:
        /*001c*/ 	.word	0x00000000
        /*0020*/ 	.short	0x0001
        /*0022*/ 	.short	0x0008
        /*0024*/ 	.byte	0x00, 0xf5, 0x21, 0x00


	//----- nvinfo : EIATTR_KPARAM_INFO
	.align		4
.L_66:
        /*0028*/ 	.byte	0x04, 0x17
        /*002a*/ 	.short	(.L_68 - .L_67)
.L_67:
        /*002c*/ 	.word	0x00000000
        /*0030*/ 	.short	0x0000
        /*0032*/ 	.short	0x0000
        /*0034*/ 	.byte	0x00, 0xf5, 0x21, 0x00


	//----- nvinfo : EIATTR_SPARSE_MMA_MASK
	.align		4
.L_68:
        /*0038*/ 	.byte	0x03, 0x50
        /*003a*/ 	.short	0x0000


	//----- nvinfo : EIATTR_MAXREG_COUNT
	.align		4
        /*003c*/ 	.byte	0x03, 0x1b
        /*003e*/ 	.short	0x00ff


	//----- nvinfo : EIATTR_MERCURY_ISA_VERSION
	.align		4
        /*0040*/ 	.byte	0x03, 0x5f
        /*0042*/ 	.short	0x0101


	//----- nvinfo : EIATTR_VRC_CTA_INIT_COUNT
	.align		4
        /*0044*/ 	.byte	0x02, 0x4a
	.zero		1
	.zero		1


	//----- nvinfo : EIATTR_EXIT_INSTR_OFFSETS
	.align		4
        /*0048*/ 	.byte	0x04, 0x1c
        /*004a*/ 	.short	(.L_70 - .L_69)


	//   ....[0]....
.L_69:
        /*004c*/ 	.word	0x00000070


	//   ....[1]....
        /*0050*/ 	.word	0x00000190


	//----- nvinfo : EIATTR_CBANK_PARAM_SIZE
	.align		4
.L_70:
        /*0054*/ 	.byte	0x03, 0x19
        /*0056*/ 	.short	0x0014


	//----- nvinfo : EIATTR_PARAM_CBANK
	.align		4
        /*0058*/ 	.byte	0x04, 0x0a
        /*005a*/ 	.short	(.L_72 - .L_71)
	.align		4
.L_71:
        /*005c*/ 	.word	index@(.nv.constant0._Z9vectorExpPKfPfi)
        /*0060*/ 	.short	0x0380
        /*0062*/ 	.short	0x0014


	//----- nvinfo : EIATTR_SW_WAR
	.align		4
.L_72:
        /*0064*/ 	.byte	0x04, 0x36
        /*0066*/ 	.short	(.L_74 - .L_73)
.L_73:
        /*0068*/ 	.word	0x00000008
.L_74:


//--------------------- .nv.info._Z10vectorMultPKfS0_Pfi --------------------------
	.section	.nv.info._Z10vectorMultPKfS0_Pfi,"",@"SHT_CUDA_INFO"
	.sectionflags	@""
	.align	4


	//----- nvinfo : EIATTR_CUDA_API_VERSION
	.align		4
        /*0000*/ 	.byte	0x04, 0x37
        /*0002*/ 	.short	(.L_76 - .L_75)
.L_75:
        /*0004*/ 	.word	0x00000082


	//----- nvinfo : EIATTR_KPARAM_INFO
	.align		4
.L_76:
        /*0008*/ 	.byte	0x04, 0x17
        /*000a*/ 	.short	(.L_78 - .L_77)
.L_77:
        /*000c*/ 	.word	0x00000000
        /*0010*/ 	.short	0x0003
        /*0012*/ 	.short	0x0018
        /*0014*/ 	.byte	0x00, 0xf0, 0x11, 0x00


	//----- nvinfo : EIATTR_KPARAM_INFO
	.align		4
.L_78:
        /*0018*/ 	.byte	0x04, 0x17
        /*001a*/ 	.short	(.L_80 - .L_79)
.L_79:
        /*001c*/ 	.word	0x00000000
        /*0020*/ 	.short	0x0002
        /*0022*/ 	.short	0x0010
        /*0024*/ 	.byte	0x00, 0xf5, 0x21, 0x00


	//----- nvinfo : EIATTR_KPARAM_INFO
	.align		4
.L_80:
        /*0028*/ 	.byte	0x04, 0x17
        /*002a*/ 	.short	(.L_82 - .L_81)
.L_81:
        /*002c*/ 	.word	0x00000000
        /*0030*/ 	.short	0x0001
        /*0032*/ 	.short	0x0008
        /*0034*/ 	.byte	0x00, 0xf5, 0x21, 0x00


	//----- nvinfo : EIATTR_KPARAM_INFO
	.align		4
.L_82:
        /*0038*/ 	.byte	0x04, 0x17
        /*003a*/ 	.short	(.L_84 - .L_83)
.L_83:
        /*003c*/ 	.word	0x00000000
        /*0040*/ 	.short	0x0000
        /*0042*/ 	.short	0x0000
        /*0044*/ 	.byte	0x00, 0xf5, 0x21, 0x00


	//----- nvinfo : EIATTR_SPARSE_MMA_MASK
	.align		4
.L_84:
        /*0048*/ 	.byte	0x03, 0x50
        /*004a*/ 	.short	0x0000


	//----- nvinfo : EIATTR_MAXREG_COUNT
	.align		4
        /*004c*/ 	.byte	0x03, 0x1b
        /*004e*/ 	.short	0x00ff


	//----- nvinfo : EIATTR_MERCURY_ISA_VERSION
	.align		4
        /*0050*/ 	.byte	0x03, 0x5f
        /*0052*/ 	.short	0x0101


	//----- nvinfo : EIATTR_VRC_CTA_INIT_COUNT
	.align		4
        /*0054*/ 	.byte	0x02, 0x4a
	.zero		1
	.zero		1


	//----- nvinfo : EIATTR_EXIT_INSTR_OFFSETS
	.align		4
        /*0058*/ 	.byte	0x04, 0x1c
        /*005a*/ 	.short	(.L_86 - .L_85)


	//   ....[0]....
.L_85:
        /*005c*/ 	.word	0x00000070


	//   ....[1]....
        /*0060*/ 	.word	0x00000130


	//----- nvinfo : EIATTR_CBANK_PARAM_SIZE
	.align		4
.L_86:
        /*0064*/ 	.byte	0x03, 0x19
        /*0066*/ 	.short	0x001c


	//----- nvinfo : EIATTR_PARAM_CBANK
	.align		4
        /*0068*/ 	.byte	0x04, 0x0a
        /*006a*/ 	.short	(.L_88 - .L_87)
	.align		4
.L_87:
        /*006c*/ 	.word	index@(.nv.constant0._Z10vectorMultPKfS0_Pfi)
        /*0070*/ 	.short	0x0380
        /*0072*/ 	.short	0x001c


	//----- nvinfo : EIATTR_SW_WAR
	.align		4
.L_88:
        /*0074*/ 	.byte	0x04, 0x36
        /*0076*/ 	.short	(.L_90 - .L_89)
.L_89:
        /*0078*/ 	.word	0x00000008
.L_90:


//--------------------- .nv.info._Z9vectorAddPKfS0_Pfi --------------------------
	.section	.nv.info._Z9vectorAddPKfS0_Pfi,"",@"SHT_CUDA_INFO"
	.sectionflags	@""
	.align	4


	//----- nvinfo : EIATTR_CUDA_API_VERSION
	.align		4
        /*0000*/ 	.byte	0x04, 0x37
        /*0002*/ 	.short	(.L_92 - .L_91)
.L_91:
        /*0004*/ 	.word	0x00000082


	//----- nvinfo : EIATTR_KPARAM_INFO
	.align		4
.L_92:
        /*0008*/ 	.byte	0x04, 0x17
        /*000a*/ 	.short	(.L_94 - .L_93)
.L_93:
        /*000c*/ 	.word	0x00000000
        /*0010*/ 	.short	0x0003
        /*0012*/ 	.short	0x0018
        /*0014*/ 	.byte	0x00, 0xf0, 0x11, 0x00


	//----- nvinfo : EIATTR_KPARAM_INFO
	.align		4
.L_94:
        /*0018*/ 	.byte	0x04, 0x17
        /*001a*/ 	.short	(.L_96 - .L_95)
.L_95:
        /*001c*/ 	.word	0x00000000
        /*0020*/ 	.short	0x0002
        /*0022*/ 	.short	0x0010
        /*0024*/ 	.byte	0x00, 0xf5, 0x21, 0x00


	//----- nvinfo : EIATTR_KPARAM_INFO
	.align		4
.L_96:
        /*0028*/ 	.byte	0x04, 0x17
        /*002a*/ 	.short	(.L_98 - .L_97)
.L_97:
        /*002c*/ 	.word	0x00000000
        /*0030*/ 	.short	0x0001
        /*0032*/ 	.short	0x0008
        /*0034*/ 	.byte	0x00, 0xf5, 0x21, 0x00


	//----- nvinfo : EIATTR_KPARAM_INFO
	.align		4
.L_98:
        /*0038*/ 	.byte	0x04, 0x17
        /*003a*/ 	.short	(.L_100 - .L_99)
.L_99:
        /*003c*/ 	.word	0x00000000
        /*0040*/ 	.short	0x0000
        /*0042*/ 	.short	0x0000
        /*0044*/ 	.byte	0x00, 0xf5, 0x21, 0x00


	//----- nvinfo : EIATTR_SPARSE_MMA_MASK
	.align		4
.L_100:
        /*0048*/ 	.byte	0x03, 0x50
        /*004a*/ 	.short	0x0000


	//----- nvinfo : EIATTR_MAXREG_COUNT
	.align		4
        /*004c*/ 	.byte	0x03, 0x1b
        /*004e*/ 	.short	0x00ff


	//----- nvinfo : EIATTR_MERCURY_ISA_VERSION
	.align		4
        /*0050*/ 	.byte	0x03, 0x5f
        /*0052*/ 	.short	0x0101


	//----- nvinfo : EIATTR_VRC_CTA_INIT_COUNT
	.align		4
        /*0054*/ 	.byte	0x02, 0x4a
	.zero		1
	.zero		1


	//----- nvinfo : EIATTR_EXIT_INSTR_OFFSETS
	.align		4
        /*0058*/ 	.byte	0x04, 0x1c
        /*005a*/ 	.short	(.L_102 - .L_101)


	//   ....[0]....
.L_101:
        /*005c*/ 	.word	0x00000070


	//   ....[1]....
        /*0060*/ 	.word	0x00000130


	//----- nvinfo : EIATTR_CBANK_PARAM_SIZE
	.align		4
.L_102:
        /*0064*/ 	.byte	0x03, 0x19
        /*0066*/ 	.short	0x001c


	//----- nvinfo : EIATTR_PARAM_CBANK
	.align		4
        /*0068*/ 	.byte	0x04, 0x0a
        /*006a*/ 	.short	(.L_104 - .L_103)
	.align		4
.L_103:
        /*006c*/ 	.word	index@(.nv.constant0._Z9vectorAddPKfS0_Pfi)
        /*0070*/ 	.short	0x0380
        /*0072*/ 	.short	0x001c


	//----- nvinfo : EIATTR_SW_WAR
	.align		4
.L_104:
        /*0074*/ 	.byte	0x04, 0x36
        /*0076*/ 	.short	(.L_106 - .L_105)
.L_105:
        /*0078*/ 	.word	0x00000008
.L_106:


//--------------------- .nv.callgraph             --------------------------
	.section	.nv.callgraph,"",@"SHT_CUDA_CALLGRAPH"
	.align	4
	.sectionentsize	8
	.align		4
        /*0000*/ 	.word	0x00000000
	.align		4
        /*0004*/ 	.word	0xffffffff
	.align		4
        /*0008*/ 	.word	0x00000000
	.align		4
        /*000c*/ 	.word	0xfffffffe
	.align		4
        /*0010*/ 	.word	0x00000000
	.align		4
        /*0014*/ 	.word	0xfffffffd
	.align		4
        /*0018*/ 	.word	0x00000000
	.align		4
        /*001c*/ 	.word	0xfffffffc


//--------------------- .nv.constant4             --------------------------
	.section	.nv.constant4,"a",@progbits
	.align	8
	.align		8
.nv.constant4:
        /*0000*/ 	.dword	__cudart_i2opi_f


//--------------------- .text._Z9vectorSinPKfPfi  --------------------------
	.section	.text._Z9vectorSinPKfPfi,"ax",@progbits
	.align	128
        .global         _Z9vectorSinPKfPfi
        .type           _Z9vectorSinPKfPfi,@function
        .size           _Z9vectorSinPKfPfi,(.L_x_10 - _Z9vectorSinPKfPfi)
        .other          _Z9vectorSinPKfPfi,@"STO_CUDA_ENTRY STV_DEFAULT"
_Z9vectorSinPKfPfi:
.text._Z9vectorSinPKfPfi:
[----:B------:R-:W-:Y:S01]  /*0000*/  LDC R1, c[0x0][0x37c] ;  /* 0x0000df00ff017b82 */ /* 0x000fe20000000800 */
[----:B------:R-:W0:Y:S07]  /*0010*/  S2R R3, SR_TID.X ;  /* 0x0000000000037919 */ /* 0x000e2e0000002100 */
[----:B------:R-:W0:Y:S01]  /*0020*/  S2UR UR4, SR_CTAID.X ;  /* 0x00000000000479c3 */ /* 0x000e220000002500 */
[----:B------:R-:W1:Y:S07]  /*0030*/  LDCU UR5, c[0x0][0x390] ;  /* 0x00007200ff0577ac */ /* 0x000e6e0008000800 */
[----:B------:R-:W0:Y:S02]  /*0040*/  LDC R2, c[0x0][0x360] ;  /* 0x0000d800ff027b82 */ /* 0x000e240000000800 */
[----:B0-----:R-:W-:-:S05]  /*0050*/  IMAD R2, R2, UR4, R3 ;  /* 0x0000000402027c24 */ /* 0x001fca000f8e0203 */
[----:B-1----:R-:W-:-:S13]  /*0060*/  ISETP.GE.AND P0, PT, R2, UR5, PT ;  /* 0x0000000502007c0c */ /* 0x002fda000bf06270 */
[----:B------:R-:W-:Y:S05]  /*0070*/  @P0 EXIT ;  /* 0x000000000000094d */ /* 0x000fea0003800000 */
[----:B------:R-:W0:Y:S01]  /*0080*/  LDC.64 R4, c[0x0][0x380] ;  /* 0x0000e000ff047b82 */ /* 0x000e220000000a00 */
[----:B------:R-:W1:Y:S01]  /*0090*/  LDCU.64 UR6, c[0x0][0x358] ;  /* 0x00006b00ff0677ac */ /* 0x000e620008000a00 */
[----:B0-----:R-:W-:-:S05]  /*00a0*/  IMAD.WIDE R4, R2, 0x4, R4 ;  /* 0x0000000402047825 */ /* 0x001fca00078e0204 */
[----:B-1----:R-:W2:Y:S01]  /*00b0*/  LDG.E R0, desc[UR6][R4.64] ;  /* 0x0000000604007981 */ /* 0x002ea2000c1e1900 */
[----:B------:R-:W-:Y:S01]  /*00c0*/  BSSY.RECONVERGENT B0, `(.L_x_0) ;  /* 0x0000069000007945 */ /* 0x000fe20003800200 */
[C---:B--2---:R-:W-:Y:S01]  /*00d0*/  FMUL R3, R0.reuse, 0.63661974668502807617 ;  /* 0x3f22f98300037820 */ /* 0x044fe20000400000 */
[----:B------:R-:W-:-:S05]  /*00e0*/  FSETP.GE.AND P0, PT, |R0|, 105615, PT ;  /* 0x47ce47800000780b */ /* 0x000fca0003f06200 */
[----:B------:R-:W0:Y:S02]  /*00f0*/  F2I.NTZ R3, R3 ;  /* 0x0000000300037305 */ /* 0x000e240000203100 */
[----:B0-----:R-:W-:-:S05]  /*0100*/  I2FP.F32.S32 R7, R3 ;  /* 0x0000000300077245 */ /* 0x001fca0000201400 */
[----:B------:R-:W-:-:S04]  /*0110*/  FFMA R6, R7, -1.5707962512969970703, R0 ;  /* 0xbfc90fda07067823 */ /* 0x000fc80000000000 */
[----:B------:R-:W-:-:S04]  /*0120*/  FFMA R6, R7, -7.5497894158615963534e-08, R6 ;  /* 0xb3a2216807067823 */ /* 0x000fc80000000006 */
[----:B------:R-:W-:Y:S01]  /*0130*/  FFMA R6, R7, -5.3903029534742383927e-15, R6 ;  /* 0xa7c234c507067823 */ /* 0x000fe20000000006 */
[----:B------:R-:W-:Y:S06]  /*0140*/  @!P0 BRA `(.L_x_1) ;  /* 0x0000000400808947 */ /* 0x000fec0003800000 */
[----:B------:R-:W-:-:S13]  /*0150*/  FSETP.NEU.AND P0, PT, |R0|, +INF , PT ;  /* 0x7f8000000000780b */ /* 0x000fda0003f0d200 */
[----:B------:R-:W-:Y:S01]  /*0160*/  @!P0 FMUL R6, RZ, R0 ;  /* 0x00000000ff068220 */ /* 0x000fe20000400000 */
[----:B------:R-:W-:Y:S01]  /*0170*/  @!P0 IMAD.MOV.U32 R3, RZ, RZ, RZ ;  /* 0x000000ffff038224 */ /* 0x000fe200078e00ff */
[----:B------:R-:W-:Y:S06]  /*0180*/  @!P0 BRA `(.L_x_1) ;  /* 0x0000000400708947 */ /* 0x000fec0003800000 */
[----:B------:R-:W-:Y:S01]  /*0190*/  IMAD.SHL.U32 R3, R0, 0x100, RZ ;  /* 0x0000010000037824 */ /* 0x000fe200078e00ff */
[----:B------:R-:W0:Y:S01]  /*01a0*/  LDCU.64 UR8, c[0x4][URZ] ;  /* 0x01000000ff0877ac */ /* 0x000e220008000a00 */
[----:B------:R-:W-:Y:S02]  /*01b0*/  IMAD.MOV.U32 R11, RZ, RZ, RZ ;  /* 0x000000ffff0b7224 */ /* 0x000fe400078e00ff */
[----:B------:R-:W-:Y:S01]  /*01c0*/  IMAD.MOV.U32 R8, RZ, RZ, RZ ;  /* 0x000000ffff087224 */ /* 0x000fe200078e00ff */
[----:B------:R-:W-:Y:S01]  /*01d0*/  LOP3.LUT R3, R3, 0x80000000, RZ, 0xfc, !PT ;  /* 0x8000000003037812 */ /* 0x000fe200078efcff */
[----:B------:R-:W-:Y:S01]  /*01e0*/  UMOV UR5, URZ ;  /* 0x000000ff00057c82 */ /* 0x000fe20008000000 */
[----:B------:R-:W-:-:S05]  /*01f0*/  UMOV UR4, URZ ;  /* 0x000000ff00047c82 */ /* 0x000fca0008000000 */
.L_x_2:
[----:B0-----:R-:W-:Y:S01]  /*0200*/  IMAD.U32 R6, RZ, RZ, UR8 ;  /* 0x00000008ff067e24 */ /* 0x001fe2000f8e00ff */
[----:B------:R-:W-:-:S05]  /*0210*/  MOV R7, UR9 ;  /* 0x0000000900077c02 */ /* 0x000fca0008000f00 */
[----:B------:R-:W2:Y:S01]  /*0220*/  LDG.E.CONSTANT R4, desc[UR6][R6.64] ;  /* 0x0000000606047981 */ /* 0x000ea2000c1e9900 */
[----:B------:R-:W-:Y:S01]  /*0230*/  UIADD3 UR4, UPT, UPT, UR4, 0x1, URZ ;  /* 0x0000000104047890 */ /* 0x000fe2000fffe0ff */
[C---:B------:R-:W-:Y:S01]  /*0240*/  ISETP.EQ.AND P0, PT, R8.reuse, RZ, PT ;  /* 0x000000ff0800720c */ /* 0x040fe20003f02270 */
[----:B------:R-:W-:Y:S01]  /*0250*/  UIADD3 UR8, UP1, UPT, UR8, 0x4, URZ ;  /* 0x0000000408087890 */ /* 0x000fe2000ff3e0ff */
[C---:B------:R-:W-:Y:S01]  /*0260*/  ISETP.EQ.AND P1, PT, R8.reuse, 0x4, PT ;  /* 0x000000040800780c */ /* 0x040fe20003f22270 */
[----:B------:R-:W-:Y:S01]  /*0270*/  UISETP.NE.AND UP0, UPT, UR4, 0x6, UPT ;  /* 0x000000060400788c */ /* 0x000fe2000bf05270 */
[C---:B------:R-:W-:Y:S01]  /*0280*/  ISETP.EQ.AND P2, PT, R8.reuse, 0x8, PT ;  /* 0x000000080800780c */ /* 0x040fe20003f42270 */
[----:B------:R-:W-:Y:S01]  /*0290*/  UIADD3.X UR9, UPT, UPT, URZ, UR9, URZ, UP1, !UPT ;  /* 0x00000009ff097290 */ /* 0x000fe20008ffe4ff */
[C---:B------:R-:W-:Y:S02]  /*02a0*/  ISETP.EQ.AND P3, PT, R8.reuse, 0xc, PT ;  /* 0x0000000c0800780c */ /* 0x040fe40003f62270 */
[----:B------:R-:W-:-:S02]  /*02b0*/  ISETP.EQ.AND P4, PT, R8, 0x10, PT ;  /* 0x000000100800780c */ /* 0x000fc40003f82270 */
[C---:B------:R-:W-:Y:S01]  /*02c0*/  ISETP.EQ.AND P5, PT, R8.reuse, 0x14, PT ;  /* 0x000000140800780c */ /* 0x040fe20003fa2270 */
[----:B------:R-:W-:Y:S02]  /*02d0*/  VIADD R8, R8, 0x4 ;  /* 0x0000000408087836 */ /* 0x000fe40000000000 */
[----:B--2---:R-:W-:-:S03]  /*02e0*/  IMAD.WIDE.U32 R4, R4, R3, RZ ;  /* 0x0000000304047225 */ /* 0x004fc600078e00ff */
[----:B------:R-:W-:-:S04]  /*02f0*/  IADD3 R4, P6, PT, R4, R11, RZ ;  /* 0x0000000b04047210 */ /* 0x000fc80007fde0ff */
[----:B------:R-:W-:Y:S01]  /*0300*/  IADD3.X R11, PT, PT, R5, UR5, RZ, P6, !PT ;  /* 0x00000005050b7c10 */ /* 0x000fe2000b7fe4ff */
[--C-:B------:R-:W-:Y:S01]  /*0310*/  @P0 IMAD.MOV.U32 R9, RZ, RZ, R4.reuse ;  /* 0x000000ffff090224 */ /* 0x100fe200078e0004 */
[----:B------:R-:W-:Y:S01]  /*0320*/  @P4 MOV R14, R4 ;  /* 0x00000004000e4202 */ /* 0x000fe20000000f00 */
[--C-:B------:R-:W-:Y:S02]  /*0330*/  @P1 IMAD.MOV.U32 R10, RZ, RZ, R4.reuse ;  /* 0x000000ffff0a1224 */ /* 0x100fe400078e0004 */
[--C-:B------:R-:W-:Y:S02]  /*0340*/  @P2 IMAD.MOV.U32 R12, RZ, RZ, R4.reuse ;  /* 0x000000ffff0c2224 */ /* 0x100fe400078e0004 */
[--C-:B------:R-:W-:Y:S02]  /*0350*/  @P3 IMAD.MOV.U32 R13, RZ, RZ, R4.reuse ;  /* 0x000000ffff0d3224 */ /* 0x100fe400078e0004 */
[----:B------:R-:W-:Y:S01]  /*0360*/  @P5 IMAD.MOV.U32 R15, RZ, RZ, R4 ;  /* 0x000000ffff0f5224 */ /* 0x000fe200078e0004 */
[----:B------:R-:W-:Y:S06]  /*0370*/  BRA.U UP0, `(.L_x_2) ;  /* 0xfffffffd00a07547 */ /* 0x000fec000b83ffff */
[----:B------:R-:W-:Y:S01]  /*0380*/  SHF.R.U32.HI R3, RZ, 0x17, R0 ;  /* 0x00000017ff037819 */ /* 0x000fe20000011600 */
[----:B------:R-:W-:Y:S03]  /*0390*/  BSSY.RECONVERGENT B1, `(.L_x_3) ;  /* 0x0000029000017945 */ /* 0x000fe60003800200 */
[C---:B------:R-:W-:Y:S02]  /*03a0*/  LOP3.LUT R4, R3.reuse, 0xe0, RZ, 0xc0, !PT ;  /* 0x000000e003047812 */ /* 0x040fe400078ec0ff */
[----:B------:R-:W-:-:S03]  /*03b0*/  LOP3.LUT P6, RZ, R3, 0x1f, RZ, 0xc0, !PT ;  /* 0x0000001f03ff7812 */ /* 0x000fc600078cc0ff */
[----:B------:R-:W-:-:S05]  /*03c0*/  VIADD R4, R4, 0xffffff80 ;  /* 0xffffff8004047836 */ /* 0x000fca0000000000 */
[----:B------:R-:W-:-:S05]  /*03d0*/  SHF.R.U32.HI R4, RZ, 0x5, R4 ;  /* 0x00000005ff047819 */ /* 0x000fca0000011604 */
[----:B------:R-:W-:-:S05]  /*03e0*/  IMAD.U32 R6, R4, -0x4, RZ ;  /* 0xfffffffc04067824 */ /* 0x000fca00078e00ff */
[C---:B------:R-:W-:Y:S02]  /*03f0*/  ISETP.EQ.AND P3, PT, R6.reuse, -0x18, PT ;  /* 0xffffffe80600780c */ /* 0x040fe40003f62270 */
[C---:B------:R-:W-:Y:S02]  /*0400*/  ISETP.EQ.AND P4, PT, R6.reuse, -0x14, PT ;  /* 0xffffffec0600780c */ /* 0x040fe40003f82270 */
[C---:B------:R-:W-:Y:S02]  /*0410*/  ISETP.EQ.AND P2, PT, R6.reuse, -0x10, PT ;  /* 0xfffffff00600780c */ /* 0x040fe40003f42270 */
[C---:B------:R-:W-:Y:S02]  /*0420*/  ISETP.EQ.AND P1, PT, R6.reuse, -0xc, PT ;  /* 0xfffffff40600780c */ /* 0x040fe40003f22270 */
[C---:B------:R-:W-:Y:S02]  /*0430*/  ISETP.EQ.AND P0, PT, R6.reuse, -0x8, PT ;  /* 0xfffffff80600780c */ /* 0x040fe40003f02270 */
[----:B------:R-:W-:-:S03]  /*0440*/  ISETP.EQ.AND P5, PT, R6, RZ, PT ;  /* 0x000000ff0600720c */ /* 0x000fc60003fa2270 */
[----:B------:R-:W-:Y:S02]  /*0450*/  @P3 MOV R4, R9 ;  /* 0x0000000900043202 */ /* 0x000fe40000000f00 */
[C---:B------:R-:W-:Y:S01]  /*0460*/  ISETP.EQ.AND P3, PT, R6.reuse, -0x4, PT ;  /* 0xfffffffc0600780c */ /* 0x040fe20003f62270 */
[----:B------:R-:W-:Y:S02]  /*0470*/  @P4 IMAD.MOV.U32 R5, RZ, RZ, R9 ;  /* 0x000000ffff054224 */ /* 0x000fe400078e0009 */
[----:B------:R-:W-:Y:S01]  /*0480*/  @P4 IMAD.MOV.U32 R4, RZ, RZ, R10 ;  /* 0x000000ffff044224 */ /* 0x000fe200078e000a */
[----:B------:R-:W-:Y:S01]  /*0490*/  ISETP.EQ.AND P4, PT, R6, 0x4, PT ;  /* 0x000000040600780c */ /* 0x000fe20003f82270 */
[----:B------:R-:W-:Y:S02]  /*04a0*/  @P2 IMAD.MOV.U32 R4, RZ, RZ, R12 ;  /* 0x000000ffff042224 */ /* 0x000fe400078e000c */
[----:B------:R-:W-:Y:S02]  /*04b0*/  @P1 IMAD.MOV.U32 R4, RZ, RZ, R13 ;  /* 0x000000ffff041224 */ /* 0x000fe400078e000d */
[----:B------:R-:W-:-:S02]  /*04c0*/  @P0 IMAD.MOV.U32 R4, RZ, RZ, R14 ;  /* 0x000000ffff040224 */ /* 0x000fc400078e000e */
[----:B------:R-:W-:Y:S01]  /*04d0*/  @P2 IMAD.MOV.U32 R5, RZ, RZ, R10 ;  /* 0x000000ffff052224 */ /* 0x000fe200078e000a */
[----:B------:R-:W-:Y:S01]  /*04e0*/  @P1 MOV R5, R12 ;  /* 0x0000000c00051202 */ /* 0x000fe20000000f00 */
[----:B------:R-:W-:Y:S01]  /*04f0*/  @P0 IMAD.MOV.U32 R5, RZ, RZ, R13 ;  /* 0x000000ffff050224 */ /* 0x000fe200078e000d */
[----:B------:R-:W-:Y:S01]  /*0500*/  @P3 MOV R4, R15 ;  /* 0x0000000f00043202 */ /* 0x000fe20000000f00 */
[----:B------:R-:W-:Y:S02]  /*0510*/  @P5 IMAD.MOV.U32 R4, RZ, RZ, R11 ;  /* 0x000000ffff045224 */ /* 0x000fe400078e000b */
[----:B------:R-:W-:Y:S02]  /*0520*/  @P3 IMAD.MOV.U32 R5, RZ, RZ, R14 ;  /* 0x000000ffff053224 */ /* 0x000fe400078e000e */
[----:B------:R-:W-:Y:S02]  /*0530*/  @P5 IMAD.MOV.U32 R5, RZ, RZ, R15 ;  /* 0x000000ffff055224 */ /* 0x000fe400078e000f */
[----:B------:R-:W-:-:S02]  /*0540*/  @P4 IMAD.MOV.U32 R5, RZ, RZ, R11 ;  /* 0x000000ffff054224 */ /* 0x000fc400078e000b */
[----:B------:R-:W-:Y:S01]  /*0550*/  IMAD.MOV.U32 R8, RZ, RZ, R4 ;  /* 0x000000ffff087224 */ /* 0x000fe200078e0004 */
[----:B------:R-:W-:Y:S06]  /*0560*/  @!P6 BRA `(.L_x_4) ;  /* 0x00000000002ce947 */ /* 0x000fec0003800000 */
[----:B------:R-:W-:Y:S01]  /*0570*/  @P2 MOV R4, R9 ;  /* 0x0000000900042202 */ /* 0x000fe20000000f00 */
[----:B------:R-:W-:Y:S01]  /*0580*/  @P1 IMAD.MOV.U32 R4, RZ, RZ, R10 ;  /* 0x000000ffff041224 */ /* 0x000fe200078e000a */
[----:B------:R-:W-:Y:S01]  /*0590*/  LOP3.LUT R3, R3, 0x1f, RZ, 0xc0, !PT ;  /* 0x0000001f03037812 */ /* 0x000fe200078ec0ff */
[----:B------:R-:W-:Y:S01]  /*05a0*/  @P0 IMAD.MOV.U32 R4, RZ, RZ, R12 ;  /* 0x000000ffff040224 */ /* 0x000fe200078e000c */
[----:B------:R-:W-:Y:S01]  /*05b0*/  ISETP.EQ.AND P0, PT, R6, 0x8, PT ;  /* 0x000000080600780c */ /* 0x000fe20003f02270 */
[----:B------:R-:W-:Y:S01]  /*05c0*/  @P3 IMAD.MOV.U32 R4, RZ, RZ, R13 ;  /* 0x000000ffff043224 */ /* 0x000fe200078e000d */
[----:B------:R-:W-:Y:S01]  /*05d0*/  SHF.L.W.U32.HI R8, R5, R3, R8 ;  /* 0x0000000305087219 */ /* 0x000fe20000010e08 */
[----:B------:R-:W-:Y:S01]  /*05e0*/  @P5 IMAD.MOV.U32 R4, RZ, RZ, R14 ;  /* 0x000000ffff045224 */ /* 0x000fe200078e000e */
[----:B------:R-:W-:-:S09]  /*05f0*/  @P4 MOV R4, R15 ;  /* 0x0000000f00044202 */ /* 0x000fd20000000f00 */
[----:B------:R-:W-:-:S05]  /*0600*/  @P0 IMAD.MOV.U32 R4, RZ, RZ, R11 ;  /* 0x000000ffff040224 */ /* 0x000fca00078e000b */
[----:B------:R-:W-:-:S07]  /*0610*/  SHF.L.W.U32.HI R5, R4, R3, R5 ;  /* 0x0000000304057219 */ /* 0x000fce0000010e05 */
.L_x_4:
[----:B------:R-:W-:Y:S05]  /*0620*/  BSYNC.RECONVERGENT B1 ;  /* 0x0000000000017941 */ /* 0x000fea0003800200 */
.L_x_3:
[C---:B------:R-:W-:Y:S01]  /*0630*/  SHF.L.W.U32.HI R9, R5.reuse, 0x2, R8 ;  /* 0x0000000205097819 */ /* 0x040fe20000010e08 */
[----:B------:R-:W-:Y:S01]  /*0640*/  IMAD.SHL.U32 R5, R5, 0x4, RZ ;  /* 0x0000000405057824 */ /* 0x000fe200078e00ff */
[----:B------:R-:W-:Y:S01]  /*0650*/  UMOV UR4, 0x54442d19 ;  /* 0x54442d1900047882 */ /* 0x000fe20000000000 */
[----:B------:R-:W-:Y:S01]  /*0660*/  UMOV UR5, 0x3bf921fb ;  /* 0x3bf921fb00057882 */ /* 0x000fe20000000000 */
[----:B------:R-:W-:Y:S02]  /*0670*/  SHF.R.S32.HI R4, RZ, 0x1f, R9 ;  /* 0x0000001fff047819 */ /* 0x000fe40000011409 */
[----:B------:R-:W-:Y:S02]  /*0680*/  ISETP.GE.AND P0, PT, R0, RZ, PT ;  /* 0x000000ff0000720c */ /* 0x000fe40003f06270 */
[C---:B------:R-:W-:Y:S02]  /*0690*/  LOP3.LUT R6, R4.reuse, R5, RZ, 0x3c, !PT ;  /* 0x0000000504067212 */ /* 0x040fe400078e3cff */
[----:B------:R-:W-:-:S02]  /*06a0*/  LOP3.LUT R7, R4, R9, RZ, 0x3c, !PT ;  /* 0x0000000904077212 */ /* 0x000fc400078e3cff */
[----:B------:R-:W-:Y:S02]  /*06b0*/  SHF.R.U32.HI R3, RZ, 0x1e, R8 ;  /* 0x0000001eff037819 */ /* 0x000fe40000011608 */
[----:B------:R-:W0:Y:S01]  /*06c0*/  I2F.F64.S64 R4, R6 ;  /* 0x0000000600047312 */ /* 0x000e220000301c00 */
[C---:B------:R-:W-:Y:S02]  /*06d0*/  LOP3.LUT R0, R9.reuse, R0, RZ, 0x3c, !PT ;  /* 0x0000000009007212 */ /* 0x040fe400078e3cff */
[----:B------:R-:W-:Y:S02]  /*06e0*/  LEA.HI R3, R9, R3, RZ, 0x1 ;  /* 0x0000000309037211 */ /* 0x000fe400078f08ff */
[----:B------:R-:W-:-:S03]  /*06f0*/  ISETP.GE.AND P1, PT, R0, RZ, PT ;  /* 0x000000ff0000720c */ /* 0x000fc60003f26270 */
[----:B------:R-:W-:-:S04]  /*0700*/  IMAD.MOV R0, RZ, RZ, -R3 ;  /* 0x000000ffff007224 */ /* 0x000fc800078e0a03 */
[----:B------:R-:W-:Y:S01]  /*0710*/  @!P0 IMAD.MOV.U32 R3, RZ, RZ, R0 ;  /* 0x000000ffff038224 */ /* 0x000fe200078e0000 */
[----:B0-----:R-:W-:-:S10]  /*0720*/  DMUL R4, R4, UR4 ;  /* 0x0000000404047c28 */ /* 0x001fd40008000000 */
[----:B------:R-:W0:Y:S02]  /*0730*/  F2F.F32.F64 R4, R4 ;  /* 0x0000000400047310 */ /* 0x000e240000301000 */
[----:B0-----:R-:W-:-:S07]  /*0740*/  FSEL R6, -R4, R4, !P1 ;  /* 0x0000000404067208 */ /* 0x001fce0004800100 */
.L_x_1:
[----:B------:R-:W-:Y:S05]  /*0750*/  BSYNC.RECONVERGENT B0 ;  /* 0x0000000000007941 */ /* 0x000fea0003800200 */
.L_x_0:
[----:B------:R-:W-:Y:S01]  /*0760*/  MOV R0, 0x37cbac00 ;  /* 0x37cbac0000007802 */ /* 0x000fe20000000f00 */
[----:B------:R-:W-:Y:S01]  /*0770*/  FMUL R7, R6, R6 ;  /* 0x0000000606077220 */ /* 0x000fe20000400000 */
[----:B------:R-:W-:Y:S01]  /*0780*/  LOP3.LUT R8, R3, 0x1, RZ, 0xc0, !PT ;  /* 0x0000000103087812 */ /* 0x000fe200078ec0ff */
[----:B------:R-:W0:Y:S01]  /*0790*/  LDC.64 R4, c[0x0][0x388] ;  /* 0x0000e200ff047b82 */ /* 0x000e220000000a00 */
[----:B------:R-:W-:Y:S02]  /*07a0*/  IMAD.MOV.U32 R9, RZ, RZ, 0x3effffff ;  /* 0x3effffffff097424 */ /* 0x000fe400078e00ff */
[----:B------:R-:W-:Y:S01]  /*07b0*/  FFMA R0, R7, R0, -0.0013887860113754868507 ;  /* 0xbab607ed07007423 */ /* 0x000fe20000000000 */
[----:B------:R-:W-:Y:S01]  /*07c0*/  ISETP.NE.U32.AND P0, PT, R8, 0x1, PT ;  /* 0x000000010800780c */ /* 0x000fe20003f05070 */
[----:B------:R-:W-:Y:S01]  /*07d0*/  IMAD.MOV.U32 R8, RZ, RZ, 0x3d2aaabb ;  /* 0x3d2aaabbff087424 */ /* 0x000fe200078e00ff */
[----:B------:R-:W-:Y:S02]  /*07e0*/  LOP3.LUT P1, RZ, R3, 0x2, RZ, 0xc0, !PT ;  /* 0x0000000203ff7812 */ /* 0x000fe4000782c0ff */
[----:B------:R-:W-:-:S02]  /*07f0*/  FSEL R0, R0, -0.00019574658654164522886, !P0 ;  /* 0xb94d415300007808 */ /* 0x000fc40004000000 */
[----:B------:R-:W-:Y:S02]  /*0800*/  FSEL R8, R8, 0.0083327032625675201416, !P0 ;  /* 0x3c0885e408087808 */ /* 0x000fe40004000000 */
[----:B------:R-:W-:-:S03]  /*0810*/  FSEL R3, -R9, -0.16666662693023681641, !P0 ;  /* 0xbe2aaaa809037808 */ /* 0x000fc60004000100 */
[----:B------:R-:W-:Y:S01]  /*0820*/  FFMA R8, R7, R0, R8 ;  /* 0x0000000007087223 */ /* 0x000fe20000000008 */
[----:B------:R-:W-:-:S03]  /*0830*/  FSEL R0, R6, 1, P0 ;  /* 0x3f80000006007808 */ /* 0x000fc60000000000 */
[C---:B------:R-:W-:Y:S02]  /*0840*/  FFMA R3, R7.reuse, R8, R3 ;  /* 0x0000000807037223 */ /* 0x040fe40000000003 */
[----:B------:R-:W-:-:S04]  /*0850*/  FFMA R7, R7, R0, RZ ;  /* 0x0000000007077223 */ /* 0x000fc800000000ff */
[----:B------:R-:W-:Y:S01]  /*0860*/  FFMA R3, R7, R3, R0 ;  /* 0x0000000307037223 */ /* 0x000fe20000000000 */
[----:B0-----:R-:W-:-:S04]  /*0870*/  IMAD.WIDE R4, R2, 0x4, R4 ;  /* 0x0000000402047825 */ /* 0x001fc800078e0204 */
[----:B------:R-:W-:-:S05]  /*0880*/  @P1 FADD R3, RZ, -R3 ;  /* 0x80000003ff031221 */ /* 0x000fca0000000000 */
[----:B------:R-:W-:Y:S01]  /*0890*/  STG.E desc[UR6][R4.64], R3 ;  /* 0x0000000304007986 */ /* 0x000fe2000c101906 */
[----:B------:R-:W-:Y:S05]  /*08a0*/  EXIT ;  /* 0x000000000000794d */ /* 0x000fea0003800000 */
.L_x_5:
[----:B------:R-:W-:-:S00]  /*08b0*/  BRA `(.L_x_5) ;  /* 0xfffffffc00fc7947 */ /* 0x000fc0000383ffff */
[----:B------:R-:W-:-:S00]  /*08c0*/  NOP ;  /* 0x0000000000007918 */ /* 0x000fc00000000000 */
        /* <DEDUP_REMOVED lines=11> */
.L_x_10:


//--------------------- .text._Z9vectorLogPKfPfi  --------------------------
	.section	.text._Z9vectorLogPKfPfi,"ax",@progbits
	.align	128
        .global         _Z9vectorLogPKfPfi
        .type           _Z9vectorLogPKfPfi,@function
        .size           _Z9vectorLogPKfPfi,(.L_x_11 - _Z9vectorLogPKfPfi)
        .other          _Z9vectorLogPKfPfi,@"STO_CUDA_ENTRY STV_DEFAULT"
_Z9vectorLogPKfPfi:
.text._Z9vectorLogPKfPfi:
        /* <DEDUP_REMOVED lines=11> */
[----:B-1----:R0:W2:Y:S01]  /*00b0*/  LDG.E R0, desc[UR4][R2.64] ;  /* 0x0000000402007981 */ /* 0x0020a2000c1e1900 */
[----:B------:R-:W-:Y:S01]  /*00c0*/  HFMA2 R9, -RZ, RZ, 1.5048828125, 33.21875 ;  /* 0x3e055027ff097431 */ /* 0x000fe200000001ff */
[----:B0-----:R-:W0:Y:S02]  /*00d0*/  LDC.64 R2, c[0x0][0x388] ;  /* 0x0000e200ff027b82 */ /* 0x001e240000000a00 */
[----:B0-----:R-:W-:Y:S01]  /*00e0*/  IMAD.WIDE R2, R5, 0x4, R2 ;  /* 0x0000000405027825 */ /* 0x001fe200078e0202 */
[----:B--2---:R-:W-:-:S13]  /*00f0*/  FSETP.GEU.AND P0, PT, R0, 1.175494350822287508e-38, PT ;  /* 0x008000000000780b */ /* 0x004fda0003f0e000 */
[----:B------:R-:W-:-:S05]  /*0100*/  @!P0 FMUL R0, R0, 8388608 ;  /* 0x4b00000000008820 */ /* 0x000fca0000400000 */
[----:B------:R-:W-:-:S04]  /*0110*/  IADD3 R4, PT, PT, R0, -0x3f2aaaab, RZ ;  /* 0xc0d5555500047810 */ /* 0x000fc80007ffe0ff */
[----:B------:R-:W-:-:S04]  /*0120*/  LOP3.LUT R7, R4, 0xff800000, RZ, 0xc0, !PT ;  /* 0xff80000004077812 */ /* 0x000fc800078ec0ff */
[-C--:B------:R-:W-:Y:S02]  /*0130*/  IADD3 R4, PT, PT, R0, -R7.reuse, RZ ;  /* 0x8000000700047210 */ /* 0x080fe40007ffe0ff */
[----:B------:R-:W-:-:S03]  /*0140*/  I2FP.F32.S32 R7, R7 ;  /* 0x0000000700077245 */ /* 0x000fc60000201400 */
[----:B------:R-:W-:Y:S01]  /*0150*/  FADD R6, R4, -1 ;  /* 0xbf80000004067421 */ /* 0x000fe20000000000 */
[----:B------:R-:W-:Y:S02]  /*0160*/  FSEL R4, RZ, -23, P0 ;  /* 0xc1b80000ff047808 */ /* 0x000fe40000000000 */
[----:B------:R-:W-:Y:S01]  /*0170*/  ISETP.GT.U32.AND P0, PT, R0, 0x7f7fffff, PT ;  /* 0x7f7fffff0000780c */ /* 0x000fe20003f04070 */
[C---:B------:R-:W-:Y:S02]  /*0180*/  FFMA R9, R6.reuse, -R9, 0.14084610342979431152 ;  /* 0x3e1039f606097423 */ /* 0x040fe40000000809 */
[----:B------:R-:W-:Y:S01]  /*0190*/  FFMA R4, R7, 1.1920928955078125e-07, R4 ;  /* 0x3400000007047823 */ /* 0x000fe20000000004 */
[----:B------:R-:W-:Y:S01]  /*01a0*/  MOV R7, 0x7f800000 ;  /* 0x7f80000000077802 */ /* 0x000fe20000000f00 */
[----:B------:R-:W-:-:S04]  /*01b0*/  FFMA R9, R6, R9, -0.12148627638816833496 ;  /* 0xbdf8cdcc06097423 */ /* 0x000fc80000000009 */
[----:B------:R-:W-:-:S04]  /*01c0*/  FFMA R9, R6, R9, 0.13980610668659210205 ;  /* 0x3e0f295506097423 */ /* 0x000fc80000000009 */
[----:B------:R-:W-:-:S04]  /*01d0*/  FFMA R9, R6, R9, -0.16684235632419586182 ;  /* 0xbe2ad8b906097423 */ /* 0x000fc80000000009 */
[----:B------:R-:W-:-:S04]  /*01e0*/  FFMA R9, R6, R9, 0.20012299716472625732 ;  /* 0x3e4ced0b06097423 */ /* 0x000fc80000000009 */
[----:B------:R-:W-:-:S04]  /*01f0*/  FFMA R9, R6, R9, -0.24999669194221496582 ;  /* 0xbe7fff2206097423 */ /* 0x000fc80000000009 */
[----:B------:R-:W-:-:S04]  /*0200*/  FFMA R9, R6, R9, 0.33333182334899902344 ;  /* 0x3eaaaa7806097423 */ /* 0x000fc80000000009 */
[----:B------:R-:W-:-:S04]  /*0210*/  FFMA R9, R6, R9, -0.5 ;  /* 0xbf00000006097423 */ /* 0x000fc80000000009 */
[----:B------:R-:W-:-:S04]  /*0220*/  FMUL R9, R6, R9 ;  /* 0x0000000906097220 */ /* 0x000fc80000400000 */
[----:B------:R-:W-:-:S04]  /*0230*/  FFMA R9, R6, R9, R6 ;  /* 0x0000000906097223 */ /* 0x000fc80000000006 */
[----:B------:R-:W-:Y:S01]  /*0240*/  FFMA R4, R4, 0.69314718246459960938, R9 ;  /* 0x3f31721804047823 */ /* 0x000fe20000000009 */
[C---:B------:R-:W-:Y:S01]  /*0250*/  @P0 FFMA R4, R0.reuse, R7, +INF ;  /* 0x7f80000000040423 */ /* 0x040fe20000000007 */
[----:B------:R-:W-:-:S04]  /*0260*/  FSETP.NEU.AND P0, PT, R0, RZ, PT ;  /* 0x000000ff0000720b */ /* 0x000fc80003f0d000 */
[----:B------:R-:W-:-:S05]  /*0270*/  FSEL R5, R4, -INF , P0 ;  /* 0xff80000004057808 */ /* 0x000fca0000000000 */
[----:B------:R-:W-:Y:S01]  /*0280*/  STG.E desc[UR4][R2.64], R5 ;  /* 0x0000000502007986 */ /* 0x000fe2000c101904 */
[----:B------:R-:W-:Y:S05]  /*0290*/  EXIT ;  /* 0x000000000000794d */ /* 0x000fea0003800000 */
.L_x_6:
        /* <DEDUP_REMOVED lines=14> */
.L_x_11:


//--------------------- .text._Z9vectorExpPKfPfi  --------------------------
	.section	.text._Z9vectorExpPKfPfi,"ax",@progbits
	.align	128
        .global         _Z9vectorExpPKfPfi
        .type           _Z9vectorExpPKfPfi,@function
        .size           _Z9vectorExpPKfPfi,(.L_x_12 - _Z9vectorExpPKfPfi)
        .other          _Z9vectorExpPKfPfi,@"STO_CUDA_ENTRY STV_DEFAULT"
_Z9vectorExpPKfPfi:
.text._Z9vectorExpPKfPfi:
        /* <DEDUP_REMOVED lines=10> */
[----:B0-----:R-:W-:-:S06]  /*00a0*/  IMAD.WIDE R2, R7, 0x4, R2 ;  /* 0x0000000407027825 */ /* 0x001fcc00078e0202 */
[----:B-1----:R-:W2:Y:S01]  /*00b0*/  LDG.E R2, desc[UR4][R2.64] ;  /* 0x0000000402027981 */ /* 0x002ea2000c1e1900 */
[----:B------:R-:W-:Y:S01]  /*00c0*/  HFMA2 R5, -RZ, RZ, 0.96630859375, -0.0022525787353515625 ;  /* 0x3bbb989dff057431 */ /* 0x000fe200000001ff */
[----:B------:R-:W-:-:S04]  /*00d0*/  MOV R9, 0x437c0000 ;  /* 0x437c000000097802 */ /* 0x000fc80000000f00 */
[----:B--2---:R-:W-:Y:S02]  /*00e0*/  FFMA.SAT R0, R2, R5, 0.5 ;  /* 0x3f00000002007423 */ /* 0x004fe40000002005 */
[----:B------:R-:W0:Y:S02]  /*00f0*/  LDC.64 R4, c[0x0][0x388] ;  /* 0x0000e200ff047b82 */ /* 0x000e240000000a00 */
[----:B------:R-:W-:-:S04]  /*0100*/  FFMA.RM R0, R0, R9, 12582913 ;  /* 0x4b40000100007423 */ /* 0x000fc80000004009 */
[C---:B------:R-:W-:Y:S01]  /*0110*/  FADD R9, R0.reuse, -12583039 ;  /* 0xcb40007f00097421 */ /* 0x040fe20000000000 */
[----:B------:R-:W-:-:S03]  /*0120*/  SHF.L.U32 R0, R0, 0x17, RZ ;  /* 0x0000001700007819 */ /* 0x000fc600000006ff */
[----:B------:R-:W-:-:S04]  /*0130*/  FFMA R9, R2, 1.4426950216293334961, -R9 ;  /* 0x3fb8aa3b02097823 */ /* 0x000fc80000000809 */
[----:B------:R-:W-:-:S06]  /*0140*/  FFMA R9, R2, 1.925963033500011079e-08, R9 ;  /* 0x32a5706002097823 */ /* 0x000fcc0000000009 */
[----:B------:R-:W1:Y:S01]  /*0150*/  MUFU.EX2 R9, R9 ;  /* 0x0000000900097308 */ /* 0x000e620000000800 */
[----:B0-----:R-:W-:-:S04]  /*0160*/  IMAD.WIDE R2, R7, 0x4, R4 ;  /* 0x0000000407027825 */ /* 0x001fc800078e0204 */
[----:B-1----:R-:W-:-:S05]  /*0170*/  FMUL R5, R0, R9 ;  /* 0x0000000900057220 */ /* 0x002fca0000400000 */
[----:B------:R-:W-:Y:S01]  /*0180*/  STG.E desc[UR4][R2.64], R5 ;  /* 0x0000000502007986 */ /* 0x000fe2000c101904 */
[----:B------:R-:W-:Y:S05]  /*0190*/  EXIT ;  /* 0x000000000000794d */ /* 0x000fea0003800000 */
.L_x_7:
        /* <DEDUP_REMOVED lines=14> */
.L_x_12:


//--------------------- .text._Z10vectorMultPKfS0_Pfi --------------------------
	.section	.text._Z10vectorMultPKfS0_Pfi,"ax",@progbits
	.align	128
        .global         _Z10vectorMultPKfS0_Pfi
        .type           _Z10vectorMultPKfS0_Pfi,@function
        .size           _Z10vectorMultPKfS0_Pfi,(.L_x_13 - _Z10vectorMultPKfS0_Pfi)
        .other          _Z10vectorMultPKfS0_Pfi,@"STO_CUDA_ENTRY STV_DEFAULT"
_Z10vectorMultPKfS0_Pfi:
.text._Z10vectorMultPKfS0_Pfi:
        /* <DEDUP_REMOVED lines=9> */
[----:B------:R-:W1:Y:S07]  /*0090*/  LDCU.64 UR4, c[0x0][0x358] ;  /* 0x00006b00ff0477ac */ /* 0x000e6e0008000a00 */
[----:B------:R-:W2:Y:S08]  /*00a0*/  LDC.64 R4, c[0x0][0x388] ;  /* 0x0000e200ff047b82 */ /* 0x000eb00000000a00 */
[----:B------:R-:W3:Y:S01]  /*00b0*/  LDC.64 R6, c[0x0][0x390] ;  /* 0x0000e400ff067b82 */ /* 0x000ee20000000a00 */
[----:B0-----:R-:W-:-:S06]  /*00c0*/  IMAD.WIDE R2, R9, 0x4, R2 ;  /* 0x0000000409027825 */ /* 0x001fcc00078e0202 */
[----:B-1----:R-:W4:Y:S01]  /*00d0*/  LDG.E R2, desc[UR4][R2.64] ;  /* 0x0000000402027981 */ /* 0x002f22000c1e1900 */
[----:B--2---:R-:W-:-:S06]  /*00e0*/  IMAD.WIDE R4, R9, 0x4, R4 ;  /* 0x0000000409047825 */ /* 0x004fcc00078e0204 */
[----:B------:R-:W4:Y:S01]  /*00f0*/  LDG.E R5, desc[UR4][R4.64] ;  /* 0x0000000404057981 */ /* 0x000f22000c1e1900 */
[----:B---3--:R-:W-:-:S04]  /*0100*/  IMAD.WIDE R6, R9, 0x4, R6 ;  /* 0x0000000409067825 */ /* 0x008fc800078e0206 */
[----:B----4-:R-:W-:-:S05]  /*0110*/  FMUL R9, R2, R5 ;  /* 0x0000000502097220 */ /* 0x010fca0000400000 */
[----:B------:R-:W-:Y:S01]  /*0120*/  STG.E desc[UR4][R6.64], R9 ;  /* 0x0000000906007986 */ /* 0x000fe2000c101904 */
[----:B------:R-:W-:Y:S05]  /*0130*/  EXIT ;  /* 0x000000000000794d */ /* 0x000fea0003800000 */
.L_x_8:
        /* <DEDUP_REMOVED lines=12> */
.L_x_13:


//--------------------- .text._Z9vectorAddPKfS0_Pfi --------------------------
	.section	.text._Z9vectorAddPKfS0_Pfi,"ax",@progbits
	.align	128
        .global         _Z9vectorAddPKfS0_Pfi
        .type           _Z9vectorAddPKfS0_Pfi,@function
        .size           _Z9vectorAddPKfS0_Pfi,(.L_x_14 - _Z9vectorAddPKfS0_Pfi)
        .other          _Z9vectorAddPKfS0_Pfi,@"STO_CUDA_ENTRY STV_DEFAULT"
_Z9vectorAddPKfS0_Pfi:
.text._Z9vectorAddPKfS0_Pfi:
        /* <DEDUP_REMOVED lines=17> */
[----:B----4-:R-:W-:-:S05]  /*0110*/  FADD R9, R2, R5 ;  /* 0x0000000502097221 */ /* 0x010fca0000000000 */
[----:B------:R-:W-:Y:S01]  /*0120*/  STG.E desc[UR4][R6.64], R9 ;  /* 0x0000000906007986 */ /* 0x000fe2000c101904 */
[----:B------:R-:W-:Y:S05]  /*0130*/  EXIT ;  /* 0x000000000000794d */ /* 0x000fea0003800000 */
.L_x_9:
        /* <DEDUP_REMOVED lines=12> */
.L_x_14:


//--------------------- .nv.global.init           --------------------------
	.section	.nv.global.init,"aw",@progbits
	.align	4
.nv.global.init:
	.type		__cudart_i2opi_f,@object
	.size		__cudart_i2opi_f,(.L_0 - __cudart_i2opi_f)
__cudart_i2opi_f:
        /*0000*/ 	.byte	0x41, 0x90, 0x43, 0x3c, 0x99, 0x95, 0x62, 0xdb, 0xc0, 0xdd, 0x34, 0xf5, 0xd1, 0x57, 0x27, 0xfc
        /*0010*/ 	.byte	0x29, 0x15, 0x44, 0x4e, 0x6e, 0x83, 0xf9, 0xa2
.L_0:


//--------------------- .nv.shared.reserved.0     --------------------------
	.section	.nv.shared.reserved.0,"aw",@nobits
	.weak		__nv_reservedSMEM_offset_0_alias
	.size		__nv_reservedSMEM_offset_0_alias, 0, 64
	.other		__nv_reservedSMEM_offset_0_alias,@"STO_CUDA_RESERVED_SHARED STV_DEFAULT"
__nv_reservedSMEM_offset_0_alias:
	.zero		0
	.zero		64


//--------------------- .nv.constant0._Z9vectorSinPKfPfi --------------------------
	.section	.nv.constant0._Z9vectorSinPKfPfi,"a",@progbits
	.sectionflags	@""
	.align	4
.nv.constant0._Z9vectorSinPKfPfi:
	.zero		916


//--------------------- .nv.constant0._Z9vectorLogPKfPfi --------------------------
	.section	.nv.constant0._Z9vectorLogPKfPfi,"a",@progbits
	.sectionflags	@""
	.align	4
.nv.constant0._Z9vectorLogPKfPfi:
	.zero		916


//--------------------- .nv.constant0._Z9vectorExpPKfPfi --------------------------
	.section	.nv.constant0._Z9vectorExpPKfPfi,"a",@progbits
	.sectionflags	@""
	.align	4
.nv.constant0._Z9vectorExpPKfPfi:
	.zero		916


//--------------------- .nv.constant0._Z10vectorMultPKfS0_Pfi --------------------------
	.section	.nv.constant0._Z10vectorMultPKfS0_Pfi,"a",@progbits
	.sectionflags	@""
	.align	4
.nv.constant0._Z10vectorMultPKfS0_Pfi:
	.zero		924


//--------------------- .nv.constant0._Z9vectorAddPKfS0_Pfi --------------------------
	.section	.nv.constant0._Z9vectorAddPKfS0_Pfi,"a",@progbits
	.sectionflags	@""
	.align	4
.nv.constant0._Z9vectorAddPKfS0_Pfi:
	.zero		924


//--------------------- SYMBOLS --------------------------

	.type		.nv.reservedSmem.offset0,@object
	.size		.nv.reservedSmem.offset0,0x4
